//
// Generated by NVIDIA NVVM Compiler
//
// Compiler Build ID: CL-36424714
// Cuda compilation tools, release 13.0, V13.0.88
// Based on NVVM 20.0.0
//

.version 9.0
.target sm_100
.address_size 64

	// .globl	_ZN3cub18CUB_300001_SM_10006detail11EmptyKernelIvEEvv
.global .align 1 .b8 _ZN41_INTERNAL_6b002e89_4_k_cu_16a39cd9_2915814cuda3std3__45__cpo5beginE[1];
.global .align 1 .b8 _ZN41_INTERNAL_6b002e89_4_k_cu_16a39cd9_2915814cuda3std3__45__cpo3endE[1];
.global .align 1 .b8 _ZN41_INTERNAL_6b002e89_4_k_cu_16a39cd9_2915814cuda3std3__45__cpo6cbeginE[1];
.global .align 1 .b8 _ZN41_INTERNAL_6b002e89_4_k_cu_16a39cd9_2915814cuda3std3__45__cpo4cendE[1];
.global .align 1 .b8 _ZN41_INTERNAL_6b002e89_4_k_cu_16a39cd9_2915814cuda3std3__45__cpo6rbeginE[1];
.global .align 1 .b8 _ZN41_INTERNAL_6b002e89_4_k_cu_16a39cd9_2915814cuda3std3__45__cpo4rendE[1];
.global .align 1 .b8 _ZN41_INTERNAL_6b002e89_4_k_cu_16a39cd9_2915814cuda3std3__45__cpo7crbeginE[1];
.global .align 1 .b8 _ZN41_INTERNAL_6b002e89_4_k_cu_16a39cd9_2915814cuda3std3__45__cpo5crendE[1];
.global .align 1 .b8 _ZN41_INTERNAL_6b002e89_4_k_cu_16a39cd9_2915814cuda3std3__443_GLOBAL__N__6b002e89_4_k_cu_16a39cd9_2915816ignoreE[1];
.global .align 1 .b8 _ZN41_INTERNAL_6b002e89_4_k_cu_16a39cd9_2915814cuda3std3__419piecewise_constructE[1];
.global .align 1 .b8 _ZN41_INTERNAL_6b002e89_4_k_cu_16a39cd9_2915814cuda3std3__48in_placeE[1];
.global .align 1 .b8 _ZN41_INTERNAL_6b002e89_4_k_cu_16a39cd9_2915814cuda3std3__420unreachable_sentinelE[1];
.global .align 1 .b8 _ZN41_INTERNAL_6b002e89_4_k_cu_16a39cd9_2915814cuda3std3__47nulloptE[1];
.global .align 1 .b8 _ZN41_INTERNAL_6b002e89_4_k_cu_16a39cd9_2915814cuda3std3__48unexpectE[1];
.global .align 1 .b8 _ZN41_INTERNAL_6b002e89_4_k_cu_16a39cd9_2915814cuda3std6ranges3__45__cpo4swapE[1];
.global .align 1 .b8 _ZN41_INTERNAL_6b002e89_4_k_cu_16a39cd9_2915814cuda3std6ranges3__45__cpo9iter_moveE[1];
.global .align 1 .b8 _ZN41_INTERNAL_6b002e89_4_k_cu_16a39cd9_2915814cuda3std6ranges3__45__cpo5beginE[1];
.global .align 1 .b8 _ZN41_INTERNAL_6b002e89_4_k_cu_16a39cd9_2915814cuda3std6ranges3__45__cpo3endE[1];
.global .align 1 .b8 _ZN41_INTERNAL_6b002e89_4_k_cu_16a39cd9_2915814cuda3std6ranges3__45__cpo6cbeginE[1];
.global .align 1 .b8 _ZN41_INTERNAL_6b002e89_4_k_cu_16a39cd9_2915814cuda3std6ranges3__45__cpo4cendE[1];
.global .align 1 .b8 _ZN41_INTERNAL_6b002e89_4_k_cu_16a39cd9_2915814cuda3std6ranges3__45__cpo7advanceE[1];
.global .align 1 .b8 _ZN41_INTERNAL_6b002e89_4_k_cu_16a39cd9_2915814cuda3std6ranges3__45__cpo9iter_swapE[1];
.global .align 1 .b8 _ZN41_INTERNAL_6b002e89_4_k_cu_16a39cd9_2915814cuda3std6ranges3__45__cpo4nextE[1];
.global .align 1 .b8 _ZN41_INTERNAL_6b002e89_4_k_cu_16a39cd9_2915814cuda3std6ranges3__45__cpo4prevE[1];
.global .align 1 .b8 _ZN41_INTERNAL_6b002e89_4_k_cu_16a39cd9_2915814cuda3std6ranges3__45__cpo4dataE[1];
.global .align 1 .b8 _ZN41_INTERNAL_6b002e89_4_k_cu_16a39cd9_2915814cuda3std6ranges3__45__cpo5cdataE[1];
.global .align 1 .b8 _ZN41_INTERNAL_6b002e89_4_k_cu_16a39cd9_2915814cuda3std6ranges3__45__cpo4sizeE[1];
.global .align 1 .b8 _ZN41_INTERNAL_6b002e89_4_k_cu_16a39cd9_2915814cuda3std6ranges3__45__cpo5ssizeE[1];
.global .align 1 .b8 _ZN41_INTERNAL_6b002e89_4_k_cu_16a39cd9_2915814cuda3std6ranges3__45__cpo8distanceE[1];
.global .align 1 .b8 _ZN41_INTERNAL_6b002e89_4_k_cu_16a39cd9_2915816thrust24THRUST_300001_SM_1000_NS8cuda_cub3parE[1];
.global .align 1 .b8 _ZN41_INTERNAL_6b002e89_4_k_cu_16a39cd9_2915816thrust24THRUST_300001_SM_1000_NS8cuda_cub10par_nosyncE[1];
.global .align 1 .b8 _ZN41_INTERNAL_6b002e89_4_k_cu_16a39cd9_2915816thrust24THRUST_300001_SM_1000_NS6system6detail10sequential3seqE[1];
.global .align 1 .b8 _ZN41_INTERNAL_6b002e89_4_k_cu_16a39cd9_2915816thrust24THRUST_300001_SM_1000_NS12placeholders2_1E[1];
.global .align 1 .b8 _ZN41_INTERNAL_6b002e89_4_k_cu_16a39cd9_2915816thrust24THRUST_300001_SM_1000_NS12placeholders2_2E[1];
.global .align 1 .b8 _ZN41_INTERNAL_6b002e89_4_k_cu_16a39cd9_2915816thrust24THRUST_300001_SM_1000_NS12placeholders2_3E[1];
.global .align 1 .b8 _ZN41_INTERNAL_6b002e89_4_k_cu_16a39cd9_2915816thrust24THRUST_300001_SM_1000_NS12placeholders2_4E[1];
.global .align 1 .b8 _ZN41_INTERNAL_6b002e89_4_k_cu_16a39cd9_2915816thrust24THRUST_300001_SM_1000_NS12placeholders2_5E[1];
.global .align 1 .b8 _ZN41_INTERNAL_6b002e89_4_k_cu_16a39cd9_2915816thrust24THRUST_300001_SM_1000_NS12placeholders2_6E[1];
.global .align 1 .b8 _ZN41_INTERNAL_6b002e89_4_k_cu_16a39cd9_2915816thrust24THRUST_300001_SM_1000_NS12placeholders2_7E[1];
.global .align 1 .b8 _ZN41_INTERNAL_6b002e89_4_k_cu_16a39cd9_2915816thrust24THRUST_300001_SM_1000_NS12placeholders2_8E[1];
.global .align 1 .b8 _ZN41_INTERNAL_6b002e89_4_k_cu_16a39cd9_2915816thrust24THRUST_300001_SM_1000_NS12placeholders2_9E[1];
.global .align 1 .b8 _ZN41_INTERNAL_6b002e89_4_k_cu_16a39cd9_2915816thrust24THRUST_300001_SM_1000_NS12placeholders3_10E[1];
.global .align 1 .b8 _ZN41_INTERNAL_6b002e89_4_k_cu_16a39cd9_2915816thrust24THRUST_300001_SM_1000_NS3seqE[1];

.visible .entry _ZN3cub18CUB_300001_SM_10006detail11EmptyKernelIvEEvv()
{


	ret;

}


// ===== COMPILED SASS (sm_100) =====

	.target	sm_100

	.elftype	@"ET_EXEC"


//--------------------- .note.nv.tkinfo           --------------------------
	.section	.note.nv.tkinfo,"",@"SHT_NOTE"
	.sectionflags	@"SHF_NOTE_NV_TKINFO"
	.tkinfo
        /*0018*/ 	.word	0x00000002
        /*0030*/ 	.string	""
        /*0030*/ 	.string	"ptxas"
        /*0030*/ 	.string	"Cuda compilation tools, release 13.0, V13.0.88"
        /*0030*/ 	.string	"Build cuda_13.0.r13.0/compiler.36424714_0"
        /*0030*/ 	.string	"-arch sm_100 -m 64 "



//--------------------- .note.nv.cuinfo           --------------------------
	.section	.note.nv.cuinfo,"",@"SHT_NOTE"
	.sectionflags	@"SHF_NOTE_NV_CUINFO"
        /*0018*/ 	.short	0x0002
        /*001a*/ 	.short	0x0064
        /*001c*/ 	.short	0x0082
	.zero		2


//--------------------- .nv.info                  --------------------------
	.section	.nv.info,"",@"SHT_CUDA_INFO"
	.align	4


	//----- nvinfo : EIATTR_REGCOUNT
	.align		4
        /*0000*/ 	.byte	0x04, 0x2f
        /*0002*/ 	.short	(.L_44 - .L_43)
	.align		4
.L_43:
        /*0004*/ 	.word	index@(_ZN3cub18CUB_300001_SM_10006detail11EmptyKernelIvEEvv)
        /*0008*/ 	.word	0x00000004


	//----- nvinfo : EIATTR_FRAME_SIZE
	.align		4
.L_44:
        /*000c*/ 	.byte	0x04, 0x11
        /*000e*/ 	.short	(.L_46 - .L_45)
	.align		4
.L_45:
        /*0010*/ 	.word	index@(_ZN3cub18CUB_300001_SM_10006detail11EmptyKernelIvEEvv)
        /*0014*/ 	.word	0x00000000


	//----- nvinfo : EIATTR_MIN_STACK_SIZE
	.align		4
.L_46:
        /*0018*/ 	.byte	0x04, 0x12
        /*001a*/ 	.short	(.L_48 - .L_47)
	.align		4
.L_47:
        /*001c*/ 	.word	index@(_ZN3cub18CUB_300001_SM_10006detail11EmptyKernelIvEEvv)
        /*0020*/ 	.word	0x00000000
.L_48:


//--------------------- .nv.compat                --------------------------
	.section	.nv.compat,"",@"SHT_CUDA_COMPAT_INFO"
	.align	4
        /*0000*/ 	.byte	0x02, 0x09, 0x00, 0x00, 0x02, 0x02, 0x01, 0x00, 0x02, 0x05, 0x05, 0x00, 0x03, 0x07, 0x01, 0x01
        /*0010*/ 	.byte	0x02, 0x03, 0x00, 0x00, 0x02, 0x06, 0x01, 0x00, 0x04, 0x0b, 0x08, 0x00, 0x09, 0x00, 0x00, 0x00
        /*0020*/ 	.byte	0x00, 0x00, 0x00, 0x00


//--------------------- .nv.info._ZN3cub18CUB_300001_SM_10006detail11EmptyKernelIvEEvv --------------------------
	.section	.nv.info._ZN3cub18CUB_300001_SM_10006detail11EmptyKernelIvEEvv,"",@"SHT_CUDA_INFO"
	.sectionflags	@""
	.align	4


	//----- nvinfo : EIATTR_CUDA_API_VERSION
	.align		4
        /*0000*/ 	.byte	0x04, 0x37
        /*0002*/ 	.short	(.L_50 - .L_49)
.L_49:
        /*0004*/ 	.word	0x00000082


	//----- nvinfo : EIATTR_SPARSE_MMA_MASK
	.align		4
.L_50:
        /*0008*/ 	.byte	0x03, 0x50
        /*000a*/ 	.short	0x0000


	//----- nvinfo : EIATTR_MAXREG_COUNT
	.align		4
        /*000c*/ 	.byte	0x03, 0x1b
        /*000e*/ 	.short	0x00ff


	//----- nvinfo : EIATTR_MERCURY_ISA_VERSION
	.align		4
        /*0010*/ 	.byte	0x03, 0x5f
        /*0012*/ 	.short	0x0101


	//----- nvinfo : EIATTR_VRC_CTA_INIT_COUNT
	.align		4
        /*0014*/ 	.byte	0x02, 0x4a
	.zero		1
	.zero		1


	//----- nvinfo : EIATTR_EXIT_INSTR_OFFSETS
	.align		4
        /*0018*/ 	.byte	0x04, 0x1c
        /*001a*/ 	.short	(.L_52 - .L_51)


	//   ....[0]....
.L_51:
        /*001c*/ 	.word	0x00000010


	//----- nvinfo : EIATTR_SW_WAR
	.align		4
.L_52:
        /*0020*/ 	.byte	0x04, 0x36
        /*0022*/ 	.short	(.L_54 - .L_53)
.L_53:
        /*0024*/ 	.word	0x00000008
.L_54:


//--------------------- .nv.callgraph             --------------------------
	.section	.nv.callgraph,"",@"SHT_CUDA_CALLGRAPH"
	.align	4
	.sectionentsize	8
	.align		4
        /*0000*/ 	.word	0x00000000
	.align		4
        /*0004*/ 	.word	0xffffffff
	.align		4
        /*0008*/ 	.word	0x00000000
	.align		4
        /*000c*/ 	.word	0xfffffffe
	.align		4
        /*0010*/ 	.word	0x00000000
	.align		4
        /*0014*/ 	.word	0xfffffffd
	.align		4
        /*0018*/ 	.word	0x00000000
	.align		4
        /*001c*/ 	.word	0xfffffffc


//--------------------- .nv.constant4             --------------------------
	.section	.nv.constant4,"a",@progbits
	.align	8
	.align		8
.nv.constant4:
        /*0000*/ 	.dword	_ZN41_INTERNAL_6b002e89_4_k_cu_16a39cd9_2915914cuda3std3__45__cpo5beginE
	.align		8
        /*0008*/ 	.dword	_ZN41_INTERNAL_6b002e89_4_k_cu_16a39cd9_2915914cuda3std3__45__cpo3endE
	.align		8
        /*0010*/ 	.dword	_ZN41_INTERNAL_6b002e89_4_k_cu_16a39cd9_2915914cuda3std3__45__cpo6cbeginE
	.align		8
        /*0018*/ 	.dword	_ZN41_INTERNAL_6b002e89_4_k_cu_16a39cd9_2915914cuda3std3__45__cpo4cendE
	.align		8
        /*0020*/ 	.dword	_ZN41_INTERNAL_6b002e89_4_k_cu_16a39cd9_2915914cuda3std3__45__cpo6rbeginE
	.align		8
        /*0028*/ 	.dword	_ZN41_INTERNAL_6b002e89_4_k_cu_16a39cd9_2915914cuda3std3__45__cpo4rendE
	.align		8
        /*0030*/ 	.dword	_ZN41_INTERNAL_6b002e89_4_k_cu_16a39cd9_2915914cuda3std3__45__cpo7crbeginE
	.align		8
        /*0038*/ 	.dword	_ZN41_INTERNAL_6b002e89_4_k_cu_16a39cd9_2915914cuda3std3__45__cpo5crendE
	.align		8
        /*0040*/ 	.dword	_ZN41_INTERNAL_6b002e89_4_k_cu_16a39cd9_2915914cuda3std3__443_GLOBAL__N__6b002e89_4_k_cu_16a39cd9_2915916ignoreE
	.align		8
        /*0048*/ 	.dword	_ZN41_INTERNAL_6b002e89_4_k_cu_16a39cd9_2915914cuda3std3__419piecewise_constructE
	.align		8
        /*0050*/ 	.dword	_ZN41_INTERNAL_6b002e89_4_k_cu_16a39cd9_2915914cuda3std3__48in_placeE
	.align		8
        /*0058*/ 	.dword	_ZN41_INTERNAL_6b002e89_4_k_cu_16a39cd9_2915914cuda3std3__420unreachable_sentinelE
	.align		8
        /*0060*/ 	.dword	_ZN41_INTERNAL_6b002e89_4_k_cu_16a39cd9_2915914cuda3std3__47nulloptE
	.align		8
        /*0068*/ 	.dword	_ZN41_INTERNAL_6b002e89_4_k_cu_16a39cd9_2915914cuda3std3__48unexpectE
	.align		8
        /*0070*/ 	.dword	_ZN41_INTERNAL_6b002e89_4_k_cu_16a39cd9_2915914cuda3std6ranges3__45__cpo4swapE
	.align		8
        /*0078*/ 	.dword	_ZN41_INTERNAL_6b002e89_4_k_cu_16a39cd9_2915914cuda3std6ranges3__45__cpo9iter_moveE
	.align		8
        /*0080*/ 	.dword	_ZN41_INTERNAL_6b002e89_4_k_cu_16a39cd9_2915914cuda3std6ranges3__45__cpo5beginE
	.align		8
        /*0088*/ 	.dword	_ZN41_INTERNAL_6b002e89_4_k_cu_16a39cd9_2915914cuda3std6ranges3__45__cpo3endE
	.align		8
        /*0090*/ 	.dword	_ZN41_INTERNAL_6b002e89_4_k_cu_16a39cd9_2915914cuda3std6ranges3__45__cpo6cbeginE
	.align		8
        /*0098*/ 	.dword	_ZN41_INTERNAL_6b002e89_4_k_cu_16a39cd9_2915914cuda3std6ranges3__45__cpo4cendE
	.align		8
        /*00a0*/ 	.dword	_ZN41_INTERNAL_6b002e89_4_k_cu_16a39cd9_2915914cuda3std6ranges3__45__cpo7advanceE
	.align		8
        /*00a8*/ 	.dword	_ZN41_INTERNAL_6b002e89_4_k_cu_16a39cd9_2915914cuda3std6ranges3__45__cpo9iter_swapE
	.align		8
        /*00b0*/ 	.dword	_ZN41_INTERNAL_6b002e89_4_k_cu_16a39cd9_2915914cuda3std6ranges3__45__cpo4nextE
	.align		8
        /*00b8*/ 	.dword	_ZN41_INTERNAL_6b002e89_4_k_cu_16a39cd9_2915914cuda3std6ranges3__45__cpo4prevE
	.align		8
        /*00c0*/ 	.dword	_ZN41_INTERNAL_6b002e89_4_k_cu_16a39cd9_2915914cuda3std6ranges3__45__cpo4dataE
	.align		8
        /*00c8*/ 	.dword	_ZN41_INTERNAL_6b002e89_4_k_cu_16a39cd9_2915914cuda3std6ranges3__45__cpo5cdataE
	.align		8
        /*00d0*/ 	.dword	_ZN41_INTERNAL_6b002e89_4_k_cu_16a39cd9_2915914cuda3std6ranges3__45__cpo4sizeE
	.align		8
        /*00d8*/ 	.dword	_ZN41_INTERNAL_6b002e89_4_k_cu_16a39cd9_2915914cuda3std6ranges3__45__cpo5ssizeE
	.align		8
        /*00e0*/ 	.dword	_ZN41_INTERNAL_6b002e89_4_k_cu_16a39cd9_2915914cuda3std6ranges3__45__cpo8distanceE
	.align		8
        /*00e8*/ 	.dword	_ZN41_INTERNAL_6b002e89_4_k_cu_16a39cd9_2915916thrust24THRUST_300001_SM_1000_NS8cuda_cub3parE
	.align		8
        /*00f0*/ 	.dword	_ZN41_INTERNAL_6b002e89_4_k_cu_16a39cd9_2915916thrust24THRUST_300001_SM_1000_NS8cuda_cub10par_nosyncE
	.align		8
        /*00f8*/ 	.dword	_ZN41_INTERNAL_6b002e89_4_k_cu_16a39cd9_2915916thrust24THRUST_300001_SM_1000_NS6system6detail10sequential3seqE
	.align		8
        /*0100*/ 	.dword	_ZN41_INTERNAL_6b002e89_4_k_cu_16a39cd9_2915916thrust24THRUST_300001_SM_1000_NS12placeholders2_1E
	.align		8
        /*0108*/ 	.dword	_ZN41_INTERNAL_6b002e89_4_k_cu_16a39cd9_2915916thrust24THRUST_300001_SM_1000_NS12placeholders2_2E
	.align		8
        /*0110*/ 	.dword	_ZN41_INTERNAL_6b002e89_4_k_cu_16a39cd9_2915916thrust24THRUST_300001_SM_1000_NS12placeholders2_3E
	.align		8
        /*0118*/ 	.dword	_ZN41_INTERNAL_6b002e89_4_k_cu_16a39cd9_2915916thrust24THRUST_300001_SM_1000_NS12placeholders2_4E
	.align		8
        /*0120*/ 	.dword	_ZN41_INTERNAL_6b002e89_4_k_cu_16a39cd9_2915916thrust24THRUST_300001_SM_1000_NS12placeholders2_5E
	.align		8
        /*0128*/ 	.dword	_ZN41_INTERNAL_6b002e89_4_k_cu_16a39cd9_2915916thrust24THRUST_300001_SM_1000_NS12placeholders2_6E
	.align		8
        /*0130*/ 	.dword	_ZN41_INTERNAL_6b002e89_4_k_cu_16a39cd9_2915916thrust24THRUST_300001_SM_1000_NS12placeholders2_7E
	.align		8
        /*0138*/ 	.dword	_ZN41_INTERNAL_6b002e89_4_k_cu_16a39cd9_2915916thrust24THRUST_300001_SM_1000_NS12placeholders2_8E
	.align		8
        /*0140*/ 	.dword	_ZN41_INTERNAL_6b002e89_4_k_cu_16a39cd9_2915916thrust24THRUST_300001_SM_1000_NS12placeholders2_9E
	.align		8
        /*0148*/ 	.dword	_ZN41_INTERNAL_6b002e89_4_k_cu_16a39cd9_2915916thrust24THRUST_300001_SM_1000_NS12placeholders3_10E
	.align		8
        /*0150*/ 	.dword	_ZN41_INTERNAL_6b002e89_4_k_cu_16a39cd9_2915916thrust24THRUST_300001_SM_1000_NS3seqE


//--------------------- .text._ZN3cub18CUB_300001_SM_10006detail11EmptyKernelIvEEvv --------------------------
	.section	.text._ZN3cub18CUB_300001_SM_10006detail11EmptyKernelIvEEvv,"ax",@progbits
	.align	128
        .global         _ZN3cub18CUB_300001_SM_10006detail11EmptyKernelIvEEvv
        .type           _ZN3cub18CUB_300001_SM_10006detail11EmptyKernelIvEEvv,@function
        .size           _ZN3cub18CUB_300001_SM_10006detail11EmptyKernelIvEEvv,(.L_x_1 - _ZN3cub18CUB_300001_SM_10006detail11EmptyKernelIvEEvv)
        .other          _ZN3cub18CUB_300001_SM_10006detail11EmptyKernelIvEEvv,@"STO_CUDA_ENTRY STV_DEFAULT"
_ZN3cub18CUB_300001_SM_10006detail11EmptyKernelIvEEvv:
.text._ZN3cub18CUB_300001_SM_10006detail11EmptyKernelIvEEvv:
[----:B------:R-:W-:Y:S01]  /*0000*/  LDC R1, c[0x0][0x37c] ;  /* 0x0000df00ff017b82 */ /* 0x000fe20000000800 */
[----:B------:R-:W-:Y:S05]  /*0010*/  EXIT ;  /* 0x000000000000794d */ /* 0x000fea0003800000 */
.L_x_0:
[----:B------:R-:W-:-:S00]  /*0020*/  BRA `(.L_x_0) ;  /* 0xfffffffc00fc7947 */ /* 0x000fc0000383ffff */
[----:B------:R-:W-:-:S00]  /*0030*/  NOP ;  /* 0x0000000000007918 */ /* 0x000fc00000000000 */
        /* <DEDUP_REMOVED lines=12> */
.L_x_1:


//--------------------- .nv.shared.reserved.0     --------------------------
	.section	.nv.shared.reserved.0,"aw",@nobits
	.weak		__nv_reservedSMEM_offset_0_alias
	.size		__nv_reservedSMEM_offset_0_alias, 0, 64
	.other		__nv_reservedSMEM_offset_0_alias,@"STO_CUDA_RESERVED_SHARED STV_DEFAULT"
__nv_reservedSMEM_offset_0_alias:
	.zero		0
	.zero		64


//--------------------- .nv.global                --------------------------
	.section	.nv.global,"aw",@nobits
.nv.global:
	.type		_ZN41_INTERNAL_6b002e89_4_k_cu_16a39cd9_2915916thrust24THRUST_300001_SM_1000_NS3seqE,@object
	.size		_ZN41_INTERNAL_6b002e89_4_k_cu_16a39cd9_2915916thrust24THRUST_300001_SM_1000_NS3seqE,(_ZN41_INTERNAL_6b002e89_4_k_cu_16a39cd9_2915914cuda3std3__48in_placeE - _ZN41_INTERNAL_6b002e89_4_k_cu_16a39cd9_2915916thrust24THRUST_300001_SM_1000_NS3seqE)
_ZN41_INTERNAL_6b002e89_4_k_cu_16a39cd9_2915916thrust24THRUST_300001_SM_1000_NS3seqE:
	.zero		1
	.type		_ZN41_INTERNAL_6b002e89_4_k_cu_16a39cd9_2915914cuda3std3__48in_placeE,@object
	.size		_ZN41_INTERNAL_6b002e89_4_k_cu_16a39cd9_2915914cuda3std3__48in_placeE,(_ZN41_INTERNAL_6b002e89_4_k_cu_16a39cd9_2915914cuda3std6ranges3__45__cpo4sizeE - _ZN41_INTERNAL_6b002e89_4_k_cu_16a39cd9_2915914cuda3std3__48in_placeE)
_ZN41_INTERNAL_6b002e89_4_k_cu_16a39cd9_2915914cuda3std3__48in_placeE:
	.zero		1
	.type		_ZN41_INTERNAL_6b002e89_4_k_cu_16a39cd9_2915914cuda3std6ranges3__45__cpo4sizeE,@object
	.size		_ZN41_INTERNAL_6b002e89_4_k_cu_16a39cd9_2915914cuda3std6ranges3__45__cpo4sizeE,(_ZN41_INTERNAL_6b002e89_4_k_cu_16a39cd9_2915916thrust24THRUST_300001_SM_1000_NS12placeholders2_3E - _ZN41_INTERNAL_6b002e89_4_k_cu_16a39cd9_2915914cuda3std6ranges3__45__cpo4sizeE)
_ZN41_INTERNAL_6b002e89_4_k_cu_16a39cd9_2915914cuda3std6ranges3__45__cpo4sizeE:
	.zero		1
	.type		_ZN41_INTERNAL_6b002e89_4_k_cu_16a39cd9_2915916thrust24THRUST_300001_SM_1000_NS12placeholders2_3E,@object
	.size		_ZN41_INTERNAL_6b002e89_4_k_cu_16a39cd9_2915916thrust24THRUST_300001_SM_1000_NS12placeholders2_3E,(_ZN41_INTERNAL_6b002e89_4_k_cu_16a39cd9_2915914cuda3std3__45__cpo6cbeginE - _ZN41_INTERNAL_6b002e89_4_k_cu_16a39cd9_2915916thrust24THRUST_300001_SM_1000_NS12placeholders2_3E)
_ZN41_INTERNAL_6b002e89_4_k_cu_16a39cd9_2915916thrust24THRUST_300001_SM_1000_NS12placeholders2_3E:
	.zero		1
	.type		_ZN41_INTERNAL_6b002e89_4_k_cu_16a39cd9_2915914cuda3std3__45__cpo6cbeginE,@object
	.size		_ZN41_INTERNAL_6b002e89_4_k_cu_16a39cd9_2915914cuda3std3__45__cpo6cbeginE,(_ZN41_INTERNAL_6b002e89_4_k_cu_16a39cd9_2915914cuda3std6ranges3__45__cpo6cbeginE - _ZN41_INTERNAL_6b002e89_4_k_cu_16a39cd9_2915914cuda3std3__45__cpo6cbeginE)
_ZN41_INTERNAL_6b002e89_4_k_cu_16a39cd9_2915914cuda3std3__45__cpo6cbeginE:
	.zero		1
	.type		_ZN41_INTERNAL_6b002e89_4_k_cu_16a39cd9_2915914cuda3std6ranges3__45__cpo6cbeginE,@object
	.size		_ZN41_INTERNAL_6b002e89_4_k_cu_16a39cd9_2915914cuda3std6ranges3__45__cpo6cbeginE,(_ZN41_INTERNAL_6b002e89_4_k_cu_16a39cd9_2915916thrust24THRUST_300001_SM_1000_NS12placeholders2_7E - _ZN41_INTERNAL_6b002e89_4_k_cu_16a39cd9_2915914cuda3std6ranges3__45__cpo6cbeginE)
_ZN41_INTERNAL_6b002e89_4_k_cu_16a39cd9_2915914cuda3std6ranges3__45__cpo6cbeginE:
	.zero		1
	.type		_ZN41_INTERNAL_6b002e89_4_k_cu_16a39cd9_2915916thrust24THRUST_300001_SM_1000_NS12placeholders2_7E,@object
	.size		_ZN41_INTERNAL_6b002e89_4_k_cu_16a39cd9_2915916thrust24THRUST_300001_SM_1000_NS12placeholders2_7E,(_ZN41_INTERNAL_6b002e89_4_k_cu_16a39cd9_2915914cuda3std3__45__cpo7crbeginE - _ZN41_INTERNAL_6b002e89_4_k_cu_16a39cd9_2915916thrust24THRUST_300001_SM_1000_NS12placeholders2_7E)
_ZN41_INTERNAL_6b002e89_4_k_cu_16a39cd9_2915916thrust24THRUST_300001_SM_1000_NS12placeholders2_7E:
	.zero		1
	.type		_ZN41_INTERNAL_6b002e89_4_k_cu_16a39cd9_2915914cuda3std3__45__cpo7crbeginE,@object
	.size		_ZN41_INTERNAL_6b002e89_4_k_cu_16a39cd9_2915914cuda3std3__45__cpo7crbeginE,(_ZN41_INTERNAL_6b002e89_4_k_cu_16a39cd9_2915914cuda3std6ranges3__45__cpo4nextE - _ZN41_INTERNAL_6b002e89_4_k_cu_16a39cd9_2915914cuda3std3__45__cpo7crbeginE)
_ZN41_INTERNAL_6b002e89_4_k_cu_16a39cd9_2915914cuda3std3__45__cpo7crbeginE:
	.zero		1
	.type		_ZN41_INTERNAL_6b002e89_4_k_cu_16a39cd9_2915914cuda3std6ranges3__45__cpo4nextE,@object
	.size		_ZN41_INTERNAL_6b002e89_4_k_cu_16a39cd9_2915914cuda3std6ranges3__45__cpo4nextE,(_ZN41_INTERNAL_6b002e89_4_k_cu_16a39cd9_2915914cuda3std6ranges3__45__cpo4swapE - _ZN41_INTERNAL_6b002e89_4_k_cu_16a39cd9_2915914cuda3std6ranges3__45__cpo4nextE)
_ZN41_INTERNAL_6b002e89_4_k_cu_16a39cd9_2915914cuda3std6ranges3__45__cpo4nextE:
	.zero		1
	.type		_ZN41_INTERNAL_6b002e89_4_k_cu_16a39cd9_2915914cuda3std6ranges3__45__cpo4swapE,@object
	.size		_ZN41_INTERNAL_6b002e89_4_k_cu_16a39cd9_2915914cuda3std6ranges3__45__cpo4swapE,(_ZN41_INTERNAL_6b002e89_4_k_cu_16a39cd9_2915916thrust24THRUST_300001_SM_1000_NS8cuda_cub10par_nosyncE - _ZN41_INTERNAL_6b002e89_4_k_cu_16a39cd9_2915914cuda3std6ranges3__45__cpo4swapE)
_ZN41_INTERNAL_6b002e89_4_k_cu_16a39cd9_2915914cuda3std6ranges3__45__cpo4swapE:
	.zero		1
	.type		_ZN41_INTERNAL_6b002e89_4_k_cu_16a39cd9_2915916thrust24THRUST_300001_SM_1000_NS8cuda_cub10par_nosyncE,@object
	.size		_ZN41_INTERNAL_6b002e89_4_k_cu_16a39cd9_2915916thrust24THRUST_300001_SM_1000_NS8cuda_cub10par_nosyncE,(_ZN41_INTERNAL_6b002e89_4_k_cu_16a39cd9_2915916thrust24THRUST_300001_SM_1000_NS12placeholders2_9E - _ZN41_INTERNAL_6b002e89_4_k_cu_16a39cd9_2915916thrust24THRUST_300001_SM_1000_NS8cuda_cub10par_nosyncE)
_ZN41_INTERNAL_6b002e89_4_k_cu_16a39cd9_2915916thrust24THRUST_300001_SM_1000_NS8cuda_cub10par_nosyncE:
	.zero		1
	.type		_ZN41_INTERNAL_6b002e89_4_k_cu_16a39cd9_2915916thrust24THRUST_300001_SM_1000_NS12placeholders2_9E,@object
	.size		_ZN41_INTERNAL_6b002e89_4_k_cu_16a39cd9_2915916thrust24THRUST_300001_SM_1000_NS12placeholders2_9E,(_ZN41_INTERNAL_6b002e89_4_k_cu_16a39cd9_2915914cuda3std3__443_GLOBAL__N__6b002e89_4_k_cu_16a39cd9_2915916ignoreE - _ZN41_INTERNAL_6b002e89_4_k_cu_16a39cd9_2915916thrust24THRUST_300001_SM_1000_NS12placeholders2_9E)
_ZN41_INTERNAL_6b002e89_4_k_cu_16a39cd9_2915916thrust24THRUST_300001_SM_1000_NS12placeholders2_9E:
	.zero		1
	.type		_ZN41_INTERNAL_6b002e89_4_k_cu_16a39cd9_2915914cuda3std3__443_GLOBAL__N__6b002e89_4_k_cu_16a39cd9_2915916ignoreE,@object
	.size		_ZN41_INTERNAL_6b002e89_4_k_cu_16a39cd9_2915914cuda3std3__443_GLOBAL__N__6b002e89_4_k_cu_16a39cd9_2915916ignoreE,(_ZN41_INTERNAL_6b002e89_4_k_cu_16a39cd9_2915914cuda3std6ranges3__45__cpo4dataE - _ZN41_INTERNAL_6b002e89_4_k_cu_16a39cd9_2915914cuda3std3__443_GLOBAL__N__6b002e89_4_k_cu_16a39cd9_2915916ignoreE)
_ZN41_INTERNAL_6b002e89_4_k_cu_16a39cd9_2915914cuda3std3__443_GLOBAL__N__6b002e89_4_k_cu_16a39cd9_2915916ignoreE:
	.zero		1
	.type		_ZN41_INTERNAL_6b002e89_4_k_cu_16a39cd9_2915914cuda3std6ranges3__45__cpo4dataE,@object
	.size		_ZN41_INTERNAL_6b002e89_4_k_cu_16a39cd9_2915914cuda3std6ranges3__45__cpo4dataE,(_ZN41_INTERNAL_6b002e89_4_k_cu_16a39cd9_2915916thrust24THRUST_300001_SM_1000_NS12placeholders2_1E - _ZN41_INTERNAL_6b002e89_4_k_cu_16a39cd9_2915914cuda3std6ranges3__45__cpo4dataE)
_ZN41_INTERNAL_6b002e89_4_k_cu_16a39cd9_2915914cuda3std6ranges3__45__cpo4dataE:
	.zero		1
	.type		_ZN41_INTERNAL_6b002e89_4_k_cu_16a39cd9_2915916thrust24THRUST_300001_SM_1000_NS12placeholders2_1E,@object
	.size		_ZN41_INTERNAL_6b002e89_4_k_cu_16a39cd9_2915916thrust24THRUST_300001_SM_1000_NS12placeholders2_1E,(_ZN41_INTERNAL_6b002e89_4_k_cu_16a39cd9_2915914cuda3std3__45__cpo5beginE - _ZN41_INTERNAL_6b002e89_4_k_cu_16a39cd9_2915916thrust24THRUST_300001_SM_1000_NS12placeholders2_1E)
_ZN41_INTERNAL_6b002e89_4_k_cu_16a39cd9_2915916thrust24THRUST_300001_SM_1000_NS12placeholders2_1E:
	.zero		1
	.type		_ZN41_INTERNAL_6b002e89_4_k_cu_16a39cd9_2915914cuda3std3__45__cpo5beginE,@object
	.size		_ZN41_INTERNAL_6b002e89_4_k_cu_16a39cd9_2915914cuda3std3__45__cpo5beginE,(_ZN41_INTERNAL_6b002e89_4_k_cu_16a39cd9_2915914cuda3std6ranges3__45__cpo5beginE - _ZN41_INTERNAL_6b002e89_4_k_cu_16a39cd9_2915914cuda3std3__45__cpo5beginE)
_ZN41_INTERNAL_6b002e89_4_k_cu_16a39cd9_2915914cuda3std3__45__cpo5beginE:
	.zero		1
	.type		_ZN41_INTERNAL_6b002e89_4_k_cu_16a39cd9_2915914cuda3std6ranges3__45__cpo5beginE,@object
	.size		_ZN41_INTERNAL_6b002e89_4_k_cu_16a39cd9_2915914cuda3std6ranges3__45__cpo5beginE,(_ZN41_INTERNAL_6b002e89_4_k_cu_16a39cd9_2915916thrust24THRUST_300001_SM_1000_NS12placeholders2_5E - _ZN41_INTERNAL_6b002e89_4_k_cu_16a39cd9_2915914cuda3std6ranges3__45__cpo5beginE)
_ZN41_INTERNAL_6b002e89_4_k_cu_16a39cd9_2915914cuda3std6ranges3__45__cpo5beginE:
	.zero		1
	.type		_ZN41_INTERNAL_6b002e89_4_k_cu_16a39cd9_2915916thrust24THRUST_300001_SM_1000_NS12placeholders2_5E,@object
	.size		_ZN41_INTERNAL_6b002e89_4_k_cu_16a39cd9_2915916thrust24THRUST_300001_SM_1000_NS12placeholders2_5E,(_ZN41_INTERNAL_6b002e89_4_k_cu_16a39cd9_2915914cuda3std3__45__cpo6rbeginE - _ZN41_INTERNAL_6b002e89_4_k_cu_16a39cd9_2915916thrust24THRUST_300001_SM_1000_NS12placeholders2_5E)
_ZN41_INTERNAL_6b002e89_4_k_cu_16a39cd9_2915916thrust24THRUST_300001_SM_1000_NS12placeholders2_5E:
	.zero		1
	.type		_ZN41_INTERNAL_6b002e89_4_k_cu_16a39cd9_2915914cuda3std3__45__cpo6rbeginE,@object
	.size		_ZN41_INTERNAL_6b002e89_4_k_cu_16a39cd9_2915914cuda3std3__45__cpo6rbeginE,(_ZN41_INTERNAL_6b002e89_4_k_cu_16a39cd9_2915914cuda3std6ranges3__45__cpo7advanceE - _ZN41_INTERNAL_6b002e89_4_k_cu_16a39cd9_2915914cuda3std3__45__cpo6rbeginE)
_ZN41_INTERNAL_6b002e89_4_k_cu_16a39cd9_2915914cuda3std3__45__cpo6rbeginE:
	.zero		1
	.type		_ZN41_INTERNAL_6b002e89_4_k_cu_16a39cd9_2915914cuda3std6ranges3__45__cpo7advanceE,@object
	.size		_ZN41_INTERNAL_6b002e89_4_k_cu_16a39cd9_2915914cuda3std6ranges3__45__cpo7advanceE,(_ZN41_INTERNAL_6b002e89_4_k_cu_16a39cd9_2915914cuda3std3__47nulloptE - _ZN41_INTERNAL_6b002e89_4_k_cu_16a39cd9_2915914cuda3std6ranges3__45__cpo7advanceE)
_ZN41_INTERNAL_6b002e89_4_k_cu_16a39cd9_2915914cuda3std6ranges3__45__cpo7advanceE:
	.zero		1
	.type		_ZN41_INTERNAL_6b002e89_4_k_cu_16a39cd9_2915914cuda3std3__47nulloptE,@object
	.size		_ZN41_INTERNAL_6b002e89_4_k_cu_16a39cd9_2915914cuda3std3__47nulloptE,(_ZN41_INTERNAL_6b002e89_4_k_cu_16a39cd9_2915914cuda3std6ranges3__45__cpo8distanceE - _ZN41_INTERNAL_6b002e89_4_k_cu_16a39cd9_2915914cuda3std3__47nulloptE)
_ZN41_INTERNAL_6b002e89_4_k_cu_16a39cd9_2915914cuda3std3__47nulloptE:
	.zero		1
	.type		_ZN41_INTERNAL_6b002e89_4_k_cu_16a39cd9_2915914cuda3std6ranges3__45__cpo8distanceE,@object
	.size		_ZN41_INTERNAL_6b002e89_4_k_cu_16a39cd9_2915914cuda3std6ranges3__45__cpo8distanceE,(_ZN41_INTERNAL_6b002e89_4_k_cu_16a39cd9_2915916thrust24THRUST_300001_SM_1000_NS12placeholders3_10E - _ZN41_INTERNAL_6b002e89_4_k_cu_16a39cd9_2915914cuda3std6ranges3__45__cpo8distanceE)
_ZN41_INTERNAL_6b002e89_4_k_cu_16a39cd9_2915914cuda3std6ranges3__45__cpo8distanceE:
	.zero		1
	.type		_ZN41_INTERNAL_6b002e89_4_k_cu_16a39cd9_2915916thrust24THRUST_300001_SM_1000_NS12placeholders3_10E,@object
	.size		_ZN41_INTERNAL_6b002e89_4_k_cu_16a39cd9_2915916thrust24THRUST_300001_SM_1000_NS12placeholders3_10E,(_ZN41_INTERNAL_6b002e89_4_k_cu_16a39cd9_2915914cuda3std3__419piecewise_constructE - _ZN41_INTERNAL_6b002e89_4_k_cu_16a39cd9_2915916thrust24THRUST_300001_SM_1000_NS12placeholders3_10E)
_ZN41_INTERNAL_6b002e89_4_k_cu_16a39cd9_2915916thrust24THRUST_300001_SM_1000_NS12placeholders3_10E:
	.zero		1
	.type		_ZN41_INTERNAL_6b002e89_4_k_cu_16a39cd9_2915914cuda3std3__419piecewise_constructE,@object
	.size		_ZN41_INTERNAL_6b002e89_4_k_cu_16a39cd9_2915914cuda3std3__419piecewise_constructE,(_ZN41_INTERNAL_6b002e89_4_k_cu_16a39cd9_2915914cuda3std6ranges3__45__cpo5cdataE - _ZN41_INTERNAL_6b002e89_4_k_cu_16a39cd9_2915914cuda3std3__419piecewise_constructE)
_ZN41_INTERNAL_6b002e89_4_k_cu_16a39cd9_2915914cuda3std3__419piecewise_constructE:
	.zero		1
	.type		_ZN41_INTERNAL_6b002e89_4_k_cu_16a39cd9_2915914cuda3std6ranges3__45__cpo5cdataE,@object
	.size		_ZN41_INTERNAL_6b002e89_4_k_cu_16a39cd9_2915914cuda3std6ranges3__45__cpo5cdataE,(_ZN41_INTERNAL_6b002e89_4_k_cu_16a39cd9_2915916thrust24THRUST_300001_SM_1000_NS12placeholders2_2E - _ZN41_INTERNAL_6b002e89_4_k_cu_16a39cd9_2915914cuda3std6ranges3__45__cpo5cdataE)
_ZN41_INTERNAL_6b002e89_4_k_cu_16a39cd9_2915914cuda3std6ranges3__45__cpo5cdataE:
	.zero		1
	.type		_ZN41_INTERNAL_6b002e89_4_k_cu_16a39cd9_2915916thrust24THRUST_300001_SM_1000_NS12placeholders2_2E,@object
	.size		_ZN41_INTERNAL_6b002e89_4_k_cu_16a39cd9_2915916thrust24THRUST_300001_SM_1000_NS12placeholders2_2E,(_ZN41_INTERNAL_6b002e89_4_k_cu_16a39cd9_2915914cuda3std3__45__cpo3endE - _ZN41_INTERNAL_6b002e89_4_k_cu_16a39cd9_2915916thrust24THRUST_300001_SM_1000_NS12placeholders2_2E)
_ZN41_INTERNAL_6b002e89_4_k_cu_16a39cd9_2915916thrust24THRUST_300001_SM_1000_NS12placeholders2_2E:
	.zero		1
	.type		_ZN41_INTERNAL_6b002e89_4_k_cu_16a39cd9_2915914cuda3std3__45__cpo3endE,@object
	.size		_ZN41_INTERNAL_6b002e89_4_k_cu_16a39cd9_2915914cuda3std3__45__cpo3endE,(_ZN41_INTERNAL_6b002e89_4_k_cu_16a39cd9_2915914cuda3std6ranges3__45__cpo3endE - _ZN41_INTERNAL_6b002e89_4_k_cu_16a39cd9_2915914cuda3std3__45__cpo3endE)
_ZN41_INTERNAL_6b002e89_4_k_cu_16a39cd9_2915914cuda3std3__45__cpo3endE:
	.zero		1
	.type		_ZN41_INTERNAL_6b002e89_4_k_cu_16a39cd9_2915914cuda3std6ranges3__45__cpo3endE,@object
	.size		_ZN41_INTERNAL_6b002e89_4_k_cu_16a39cd9_2915914cuda3std6ranges3__45__cpo3endE,(_ZN41_INTERNAL_6b002e89_4_k_cu_16a39cd9_2915916thrust24THRUST_300001_SM_1000_NS12placeholders2_6E - _ZN41_INTERNAL_6b002e89_4_k_cu_16a39cd9_2915914cuda3std6ranges3__45__cpo3endE)
_ZN41_INTERNAL_6b002e89_4_k_cu_16a39cd9_2915914cuda3std6ranges3__45__cpo3endE:
	.zero		1
	.type		_ZN41_INTERNAL_6b002e89_4_k_cu_16a39cd9_2915916thrust24THRUST_300001_SM_1000_NS12placeholders2_6E,@object
	.size		_ZN41_INTERNAL_6b002e89_4_k_cu_16a39cd9_2915916thrust24THRUST_300001_SM_1000_NS12placeholders2_6E,(_ZN41_INTERNAL_6b002e89_4_k_cu_16a39cd9_2915914cuda3std3__45__cpo4rendE - _ZN41_INTERNAL_6b002e89_4_k_cu_16a39cd9_2915916thrust24THRUST_300001_SM_1000_NS12placeholders2_6E)
_ZN41_INTERNAL_6b002e89_4_k_cu_16a39cd9_2915916thrust24THRUST_300001_SM_1000_NS12placeholders2_6E:
	.zero		1
	.type		_ZN41_INTERNAL_6b002e89_4_k_cu_16a39cd9_2915914cuda3std3__45__cpo4rendE,@object
	.size		_ZN41_INTERNAL_6b002e89_4_k_cu_16a39cd9_2915914cuda3std3__45__cpo4rendE,(_ZN41_INTERNAL_6b002e89_4_k_cu_16a39cd9_2915914cuda3std6ranges3__45__cpo9iter_swapE - _ZN41_INTERNAL_6b002e89_4_k_cu_16a39cd9_2915914cuda3std3__45__cpo4rendE)
_ZN41_INTERNAL_6b002e89_4_k_cu_16a39cd9_2915914cuda3std3__45__cpo4rendE:
	.zero		1
	.type		_ZN41_INTERNAL_6b002e89_4_k_cu_16a39cd9_2915914cuda3std6ranges3__45__cpo9iter_swapE,@object
	.size		_ZN41_INTERNAL_6b002e89_4_k_cu_16a39cd9_2915914cuda3std6ranges3__45__cpo9iter_swapE,(_ZN41_INTERNAL_6b002e89_4_k_cu_16a39cd9_2915914cuda3std3__48unexpectE - _ZN41_INTERNAL_6b002e89_4_k_cu_16a39cd9_2915914cuda3std6ranges3__45__cpo9iter_swapE)
_ZN41_INTERNAL_6b002e89_4_k_cu_16a39cd9_2915914cuda3std6ranges3__45__cpo9iter_swapE:
	.zero		1
	.type		_ZN41_INTERNAL_6b002e89_4_k_cu_16a39cd9_2915914cuda3std3__48unexpectE,@object
	.size		_ZN41_INTERNAL_6b002e89_4_k_cu_16a39cd9_2915914cuda3std3__48unexpectE,(_ZN41_INTERNAL_6b002e89_4_k_cu_16a39cd9_2915916thrust24THRUST_300001_SM_1000_NS8cuda_cub3parE - _ZN41_INTERNAL_6b002e89_4_k_cu_16a39cd9_2915914cuda3std3__48unexpectE)
_ZN41_INTERNAL_6b002e89_4_k_cu_16a39cd9_2915914cuda3std3__48unexpectE:
	.zero		1
	.type		_ZN41_INTERNAL_6b002e89_4_k_cu_16a39cd9_2915916thrust24THRUST_300001_SM_1000_NS8cuda_cub3parE,@object
	.size		_ZN41_INTERNAL_6b002e89_4_k_cu_16a39cd9_2915916thrust24THRUST_300001_SM_1000_NS8cuda_cub3parE,(_ZN41_INTERNAL_6b002e89_4_k_cu_16a39cd9_2915916thrust24THRUST_300001_SM_1000_NS12placeholders2_4E - _ZN41_INTERNAL_6b002e89_4_k_cu_16a39cd9_2915916thrust24THRUST_300001_SM_1000_NS8cuda_cub3parE)
_ZN41_INTERNAL_6b002e89_4_k_cu_16a39cd9_2915916thrust24THRUST_300001_SM_1000_NS8cuda_cub3parE:
	.zero		1
	.type		_ZN41_INTERNAL_6b002e89_4_k_cu_16a39cd9_2915916thrust24THRUST_300001_SM_1000_NS12placeholders2_4E,@object
	.size		_ZN41_INTERNAL_6b002e89_4_k_cu_16a39cd9_2915916thrust24THRUST_300001_SM_1000_NS12placeholders2_4E,(_ZN41_INTERNAL_6b002e89_4_k_cu_16a39cd9_2915914cuda3std3__45__cpo4cendE - _ZN41_INTERNAL_6b002e89_4_k_cu_16a39cd9_2915916thrust24THRUST_300001_SM_1000_NS12placeholders2_4E)
_ZN41_INTERNAL_6b002e89_4_k_cu_16a39cd9_2915916thrust24THRUST_300001_SM_1000_NS12placeholders2_4E:
	.zero		1
	.type		_ZN41_INTERNAL_6b002e89_4_k_cu_16a39cd9_2915914cuda3std3__45__cpo4cendE,@object
	.size		_ZN41_INTERNAL_6b002e89_4_k_cu_16a39cd9_2915914cuda3std3__45__cpo4cendE,(_ZN41_INTERNAL_6b002e89_4_k_cu_16a39cd9_2915914cuda3std6ranges3__45__cpo4cendE - _ZN41_INTERNAL_6b002e89_4_k_cu_16a39cd9_2915914cuda3std3__45__cpo4cendE)
_ZN41_INTERNAL_6b002e89_4_k_cu_16a39cd9_2915914cuda3std3__45__cpo4cendE:
	.zero		1
	.type		_ZN41_INTERNAL_6b002e89_4_k_cu_16a39cd9_2915914cuda3std6ranges3__45__cpo4cendE,@object
	.size		_ZN41_INTERNAL_6b002e89_4_k_cu_16a39cd9_2915914cuda3std6ranges3__45__cpo4cendE,(_ZN41_INTERNAL_6b002e89_4_k_cu_16a39cd9_2915914cuda3std3__420unreachable_sentinelE - _ZN41_INTERNAL_6b002e89_4_k_cu_16a39cd9_2915914cuda3std6ranges3__45__cpo4cendE)
_ZN41_INTERNAL_6b002e89_4_k_cu_16a39cd9_2915914cuda3std6ranges3__45__cpo4cendE:
	.zero		1
	.type		_ZN41_INTERNAL_6b002e89_4_k_cu_16a39cd9_2915914cuda3std3__420unreachable_sentinelE,@object
	.size		_ZN41_INTERNAL_6b002e89_4_k_cu_16a39cd9_2915914cuda3std3__420unreachable_sentinelE,(_ZN41_INTERNAL_6b002e89_4_k_cu_16a39cd9_2915914cuda3std6ranges3__45__cpo5ssizeE - _ZN41_INTERNAL_6b002e89_4_k_cu_16a39cd9_2915914cuda3std3__420unreachable_sentinelE)
_ZN41_INTERNAL_6b002e89_4_k_cu_16a39cd9_2915914cuda3std3__420unreachable_sentinelE:
	.zero		1
	.type		_ZN41_INTERNAL_6b002e89_4_k_cu_16a39cd9_2915914cuda3std6ranges3__45__cpo5ssizeE,@object
	.size		_ZN41_INTERNAL_6b002e89_4_k_cu_16a39cd9_2915914cuda3std6ranges3__45__cpo5ssizeE,(_ZN41_INTERNAL_6b002e89_4_k_cu_16a39cd9_2915916thrust24THRUST_300001_SM_1000_NS12placeholders2_8E - _ZN41_INTERNAL_6b002e89_4_k_cu_16a39cd9_2915914cuda3std6ranges3__45__cpo5ssizeE)
_ZN41_INTERNAL_6b002e89_4_k_cu_16a39cd9_2915914cuda3std6ranges3__45__cpo5ssizeE:
	.zero		1
	.type		_ZN41_INTERNAL_6b002e89_4_k_cu_16a39cd9_2915916thrust24THRUST_300001_SM_1000_NS12placeholders2_8E,@object
	.size		_ZN41_INTERNAL_6b002e89_4_k_cu_16a39cd9_2915916thrust24THRUST_300001_SM_1000_NS12placeholders2_8E,(_ZN41_INTERNAL_6b002e89_4_k_cu_16a39cd9_2915914cuda3std3__45__cpo5crendE - _ZN41_INTERNAL_6b002e89_4_k_cu_16a39cd9_2915916thrust24THRUST_300001_SM_1000_NS12placeholders2_8E)
_ZN41_INTERNAL_6b002e89_4_k_cu_16a39cd9_2915916thrust24THRUST_300001_SM_1000_NS12placeholders2_8E:
	.zero		1
	.type		_ZN41_INTERNAL_6b002e89_4_k_cu_16a39cd9_2915914cuda3std3__45__cpo5crendE,@object
	.size		_ZN41_INTERNAL_6b002e89_4_k_cu_16a39cd9_2915914cuda3std3__45__cpo5crendE,(_ZN41_INTERNAL_6b002e89_4_k_cu_16a39cd9_2915914cuda3std6ranges3__45__cpo4prevE - _ZN41_INTERNAL_6b002e89_4_k_cu_16a39cd9_2915914cuda3std3__45__cpo5crendE)
_ZN41_INTERNAL_6b002e89_4_k_cu_16a39cd9_2915914cuda3std3__45__cpo5crendE:
	.zero		1
	.type		_ZN41_INTERNAL_6b002e89_4_k_cu_16a39cd9_2915914cuda3std6ranges3__45__cpo4prevE,@object
	.size		_ZN41_INTERNAL_6b002e89_4_k_cu_16a39cd9_2915914cuda3std6ranges3__45__cpo4prevE,(_ZN41_INTERNAL_6b002e89_4_k_cu_16a39cd9_2915914cuda3std6ranges3__45__cpo9iter_moveE - _ZN41_INTERNAL_6b002e89_4_k_cu_16a39cd9_2915914cuda3std6ranges3__45__cpo4prevE)
_ZN41_INTERNAL_6b002e89_4_k_cu_16a39cd9_2915914cuda3std6ranges3__45__cpo4prevE:
	.zero		1
	.type		_ZN41_INTERNAL_6b002e89_4_k_cu_16a39cd9_2915914cuda3std6ranges3__45__cpo9iter_moveE,@object
	.size		_ZN41_INTERNAL_6b002e89_4_k_cu_16a39cd9_2915914cuda3std6ranges3__45__cpo9iter_moveE,(_ZN41_INTERNAL_6b002e89_4_k_cu_16a39cd9_2915916thrust24THRUST_300001_SM_1000_NS6system6detail10sequential3seqE - _ZN41_INTERNAL_6b002e89_4_k_cu_16a39cd9_2915914cuda3std6ranges3__45__cpo9iter_moveE)
_ZN41_INTERNAL_6b002e89_4_k_cu_16a39cd9_2915914cuda3std6ranges3__45__cpo9iter_moveE:
	.zero		1
	.type		_ZN41_INTERNAL_6b002e89_4_k_cu_16a39cd9_2915916thrust24THRUST_300001_SM_1000_NS6system6detail10sequential3seqE,@object
	.size		_ZN41_INTERNAL_6b002e89_4_k_cu_16a39cd9_2915916thrust24THRUST_300001_SM_1000_NS6system6detail10sequential3seqE,(.L_31 - _ZN41_INTERNAL_6b002e89_4_k_cu_16a39cd9_2915916thrust24THRUST_300001_SM_1000_NS6system6detail10sequential3seqE)
_ZN41_INTERNAL_6b002e89_4_k_cu_16a39cd9_2915916thrust24THRUST_300001_SM_1000_NS6system6detail10sequential3seqE:
	.zero		1
.L_31:


//--------------------- .nv.constant0._ZN3cub18CUB_300001_SM_10006detail11EmptyKernelIvEEvv --------------------------
	.section	.nv.constant0._ZN3cub18CUB_300001_SM_10006detail11EmptyKernelIvEEvv,"a",@progbits
	.sectionflags	@""
	.align	4
.nv.constant0._ZN3cub18CUB_300001_SM_10006detail11EmptyKernelIvEEvv:
	.zero		896


//--------------------- SYMBOLS --------------------------

	.type		.nv.reservedSmem.offset0,@object
	.size		.nv.reservedSmem.offset0,0x4
